//
// Generated by NVIDIA NVVM Compiler
//
// Compiler Build ID: CL-36424714
// Cuda compilation tools, release 13.0, V13.0.88
// Based on NVVM 20.0.0
//

.version 9.0
.target sm_100
.address_size 64

	// .globl	_Z12helloFromGPUv
.extern .func  (.param .b32 func_retval0) vprintf
(
	.param .b64 vprintf_param_0,
	.param .b64 vprintf_param_1
)
;
.global .align 1 .b8 $str[22] = {72, 101, 108, 108, 111, 32, 102, 114, 111, 109, 32, 116, 104, 101, 32, 71, 80, 85, 49, 33, 10};
.global .align 1 .b8 $str$1[22] = {72, 101, 108, 108, 111, 32, 102, 114, 111, 109, 32, 116, 104, 101, 32, 71, 80, 85, 48, 33, 10};

.visible .entry _Z12helloFromGPUv()
{
	.reg .pred 	%p<3>;
	.reg .b32 	%r<6>;
	.reg .b64 	%rd<5>;

	mov.u32 	%r1, %tid.x;
	setp.eq.s32 	%p1, %r1, 0;
	@%p1 bra 	$L__BB0_3;
	setp.ne.s32 	%p2, %r1, 1;
	@%p2 bra 	$L__BB0_4;
	mov.u64 	%rd3, $str;
	cvta.global.u64 	%rd4, %rd3;
	{ // callseq 1, 0
	.param .b64 param0;
	st.param.b64 	[param0], %rd4;
	.param .b64 param1;
	st.param.b64 	[param1], 0;
	.param .b32 retval0;
	call.uni (retval0), 
	vprintf, 
	(
	param0, 
	param1
	);
	ld.param.b32 	%r4, [retval0];
	} // callseq 1
	bra.uni 	$L__BB0_4;
$L__BB0_3:
	mov.u64 	%rd1, $str$1;
	cvta.global.u64 	%rd2, %rd1;
	{ // callseq 0, 0
	.param .b64 param0;
	st.param.b64 	[param0], %rd2;
	.param .b64 param1;
	st.param.b64 	[param1], 0;
	.param .b32 retval0;
	call.uni (retval0), 
	vprintf, 
	(
	param0, 
	param1
	);
	ld.param.b32 	%r2, [retval0];
	} // callseq 0
$L__BB0_4:
	ret;

}


// ===== COMPILED SASS (sm_100) =====

	.target	sm_100

	.elftype	@"ET_EXEC"


//--------------------- .note.nv.tkinfo           --------------------------
	.section	.note.nv.tkinfo,"",@"SHT_NOTE"
	.sectionflags	@"SHF_NOTE_NV_TKINFO"
	.tkinfo
        /*0018*/ 	.word	0x00000002
        /*0030*/ 	.string	""
        /*0030*/ 	.string	"ptxas"
        /*0030*/ 	.string	"Cuda compilation tools, release 13.0, V13.0.88"
        /*0030*/ 	.string	"Build cuda_13.0.r13.0/compiler.36424714_0"
        /*0030*/ 	.string	"-arch sm_100 -m 64 "



//--------------------- .note.nv.cuinfo           --------------------------
	.section	.note.nv.cuinfo,"",@"SHT_NOTE"
	.sectionflags	@"SHF_NOTE_NV_CUINFO"
        /*0018*/ 	.short	0x0002
        /*001a*/ 	.short	0x0064
        /*001c*/ 	.short	0x0082
	.zero		2


//--------------------- .nv.info                  --------------------------
	.section	.nv.info,"",@"SHT_CUDA_INFO"
	.align	4


	//----- nvinfo : EIATTR_REGCOUNT
	.align		4
        /*0000*/ 	.byte	0x04, 0x2f
        /*0002*/ 	.short	(.L_3 - .L_2)
	.align		4
.L_2:
        /*0004*/ 	.word	index@(_Z12helloFromGPUv)
        /*0008*/ 	.word	0x00000018


	//----- nvinfo : EIATTR_FRAME_SIZE
	.align		4
.L_3:
        /*000c*/ 	.byte	0x04, 0x11
        /*000e*/ 	.short	(.L_5 - .L_4)
	.align		4
.L_4:
        /*0010*/ 	.word	index@(_Z12helloFromGPUv)
        /*0014*/ 	.word	0x00000000


	//----- nvinfo : EIATTR_MIN_STACK_SIZE
	.align		4
.L_5:
        /*0018*/ 	.byte	0x04, 0x12
        /*001a*/ 	.short	(.L_7 - .L_6)
	.align		4
.L_6:
        /*001c*/ 	.word	index@(_Z12helloFromGPUv)
        /*0020*/ 	.word	0x00000000
.L_7:


//--------------------- .nv.compat                --------------------------
	.section	.nv.compat,"",@"SHT_CUDA_COMPAT_INFO"
	.align	4
        /*0000*/ 	.byte	0x02, 0x09, 0x00, 0x00, 0x02, 0x02, 0x01, 0x00, 0x02, 0x05, 0x05, 0x00, 0x03, 0x07, 0x01, 0x01
        /*0010*/ 	.byte	0x02, 0x03, 0x00, 0x00, 0x02, 0x06, 0x01, 0x00, 0x04, 0x0b, 0x08, 0x00, 0x09, 0x00, 0x00, 0x00
        /*0020*/ 	.byte	0x00, 0x00, 0x00, 0x00


//--------------------- .nv.info._Z12helloFromGPUv --------------------------
	.section	.nv.info._Z12helloFromGPUv,"",@"SHT_CUDA_INFO"
	.sectionflags	@""
	.align	4


	//----- nvinfo : EIATTR_CUDA_API_VERSION
	.align		4
        /*0000*/ 	.byte	0x04, 0x37
        /*0002*/ 	.short	(.L_9 - .L_8)
.L_8:
        /*0004*/ 	.word	0x00000082


	//----- nvinfo : EIATTR_SPARSE_MMA_MASK
	.align		4
.L_9:
        /*0008*/ 	.byte	0x03, 0x50
        /*000a*/ 	.short	0x0000


	//----- nvinfo : EIATTR_MAXREG_COUNT
	.align		4
        /*000c*/ 	.byte	0x03, 0x1b
        /*000e*/ 	.short	0x00ff


	//----- nvinfo : EIATTR_EXTERNS
	.align		4
        /*0010*/ 	.byte	0x04, 0x0f
        /*0012*/ 	.short	(.L_11 - .L_10)


	//   ....[0]....
	.align		4
.L_10:
        /*0014*/ 	.word	index@(vprintf)


	//----- nvinfo : EIATTR_MERCURY_ISA_VERSION
	.align		4
.L_11:
        /*0018*/ 	.byte	0x03, 0x5f
        /*001a*/ 	.short	0x0101


	//----- nvinfo : EIATTR_VRC_CTA_INIT_COUNT
	.align		4
        /*001c*/ 	.byte	0x02, 0x4a
	.zero		1
	.zero		1


	//----- nvinfo : EIATTR_SYSCALL_OFFSETS
	.align		4
        /*0020*/ 	.byte	0x04, 0x46
        /*0022*/ 	.short	(.L_13 - .L_12)


	//   ....[0]....
.L_12:
        /*0024*/ 	.word	0x000000d0


	//   ....[1]....
        /*0028*/ 	.word	0x00000160


	//----- nvinfo : EIATTR_EXIT_INSTR_OFFSETS
	.align		4
.L_13:
        /*002c*/ 	.byte	0x04, 0x1c
        /*002e*/ 	.short	(.L_15 - .L_14)


	//   ....[0]....
.L_14:
        /*0030*/ 	.word	0x00000050


	//   ....[1]....
        /*0034*/ 	.word	0x000000e0


	//   ....[2]....
        /*0038*/ 	.word	0x00000170


	//----- nvinfo : EIATTR_CRS_STACK_SIZE
	.align		4
.L_15:
        /*003c*/ 	.byte	0x04, 0x1e
        /*003e*/ 	.short	(.L_17 - .L_16)
.L_16:
        /*0040*/ 	.word	0x00000000


	//----- nvinfo : EIATTR_SW_WAR
	.align		4
.L_17:
        /*0044*/ 	.byte	0x04, 0x36
        /*0046*/ 	.short	(.L_19 - .L_18)
.L_18:
        /*0048*/ 	.word	0x00000008
.L_19:


//--------------------- .nv.callgraph             --------------------------
	.section	.nv.callgraph,"",@"SHT_CUDA_CALLGRAPH"
	.align	4
	.sectionentsize	8
	.align		4
        /*0000*/ 	.word	0x00000000
	.align		4
        /*0004*/ 	.word	0xffffffff
	.align		4
        /*0008*/ 	.word	index@(_Z12helloFromGPUv)
	.align		4
        /*000c*/ 	.word	index@(vprintf)
	.align		4
        /*0010*/ 	.word	0x00000000
	.align		4
        /*0014*/ 	.word	0xfffffffe
	.align		4
        /*0018*/ 	.word	0x00000000
	.align		4
        /*001c*/ 	.word	0xfffffffd
	.align		4
        /*0020*/ 	.word	0x00000000
	.align		4
        /*0024*/ 	.word	0xfffffffc


//--------------------- .nv.constant4             --------------------------
	.section	.nv.constant4,"a",@progbits
	.align	8
	.align		8
.nv.constant4:
        /*0000*/ 	.dword	vprintf
	.align		8
        /*0008*/ 	.dword	$str
	.align		8
        /*0010*/ 	.dword	$str$1


//--------------------- .text._Z12helloFromGPUv   --------------------------
	.section	.text._Z12helloFromGPUv,"ax",@progbits
	.align	128
        .global         _Z12helloFromGPUv
        .type           _Z12helloFromGPUv,@function
        .size           _Z12helloFromGPUv,(.L_x_4 - _Z12helloFromGPUv)
        .other          _Z12helloFromGPUv,@"STO_CUDA_ENTRY STV_DEFAULT"
_Z12helloFromGPUv:
.text._Z12helloFromGPUv:
[----:B------:R-:W0:Y:S01]  /*0000*/  LDC R1, c[0x0][0x37c] ;  /* 0x0000df00ff017b82 */ /* 0x000e220000000800 */
[----:B------:R-:W1:Y:S02]  /*0010*/  S2R R0, SR_TID.X ;  /* 0x0000000000007919 */ /* 0x000e640000002100 */
[----:B-1----:R-:W-:-:S13]  /*0020*/  ISETP.NE.AND P0, PT, R0, RZ, PT ;  /* 0x000000ff0000720c */ /* 0x002fda0003f05270 */
[----:B------:R-:W-:Y:S05]  /*0030*/  @!P0 BRA `(.L_x_0) ;  /* 0x00000000002c8947 */ /* 0x000fea0003800000 */
[----:B------:R-:W-:-:S13]  /*0040*/  ISETP.NE.AND P0, PT, R0, 0x1, PT ;  /* 0x000000010000780c */ /* 0x000fda0003f05270 */
[----:B------:R-:W-:Y:S05]  /*0050*/  @P0 EXIT ;  /* 0x000000000000094d */ /* 0x000fea0003800000 */
[----:B------:R-:W-:Y:S01]  /*0060*/  MOV R0, 0x0 ;  /* 0x0000000000007802 */ /* 0x000fe20000000f00 */
[----:B------:R-:W1:Y:S01]  /*0070*/  LDCU.64 UR4, c[0x4][0x8] ;  /* 0x01000100ff0477ac */ /* 0x000e620008000a00 */
[----:B------:R-:W-:Y:S02]  /*0080*/  CS2R R6, SRZ ;  /* 0x0000000000067805 */ /* 0x000fe4000001ff00 */
[----:B------:R2:W3:Y:S01]  /*0090*/  LDC.64 R2, c[0x4][R0] ;  /* 0x0100000000027b82 */ /* 0x0004e20000000a00 */
[----:B-1----:R-:W-:Y:S02]  /*00a0*/  IMAD.U32 R4, RZ, RZ, UR4 ;  /* 0x00000004ff047e24 */ /* 0x002fe4000f8e00ff */
[----:B--2---:R-:W-:-:S07]  /*00b0*/  IMAD.U32 R5, RZ, RZ, UR5 ;  /* 0x00000005ff057e24 */ /* 0x004fce000f8e00ff */
[----:B------:R-:W-:-:S07]  /*00c0*/  LEPC R20, `(.L_x_1) ;  /* 0x000000001014794e */ /* 0x000fce0000000000 */
[----:B0--3--:R-:W-:Y:S05]  /*00d0*/  CALL.ABS.NOINC R2 ;  /* 0x0000000002007343 */ /* 0x009fea0003c00000 */
.L_x_1:
[----:B------:R-:W-:Y:S05]  /*00e0*/  EXIT ;  /* 0x000000000000794d */ /* 0x000fea0003800000 */
.L_x_0:
        /* <DEDUP_REMOVED lines=8> */
.L_x_2:
[----:B------:R-:W-:Y:S05]  /*0170*/  EXIT ;  /* 0x000000000000794d */ /* 0x000fea0003800000 */
.L_x_3:
[----:B------:R-:W-:-:S00]  /*0180*/  BRA `(.L_x_3) ;  /* 0xfffffffc00fc7947 */ /* 0x000fc0000383ffff */
[----:B------:R-:W-:-:S00]  /*0190*/  NOP ;  /* 0x0000000000007918 */ /* 0x000fc00000000000 */
        /* <DEDUP_REMOVED lines=14> */
.L_x_4:


//--------------------- .nv.global.init           --------------------------
	.section	.nv.global.init,"aw",@progbits
.nv.global.init:
	.type		$str,@object
	.size		$str,($str$1 - $str)
$str:
        /*0000*/ 	.byte	0x48, 0x65, 0x6c, 0x6c, 0x6f, 0x20, 0x66, 0x72, 0x6f, 0x6d, 0x20, 0x74, 0x68, 0x65, 0x20, 0x47
        /*0010*/ 	.byte	0x50, 0x55, 0x31, 0x21, 0x0a, 0x00
	.type		$str$1,@object
	.size		$str$1,(.L_1 - $str$1)
$str$1:
        /*0016*/ 	.byte	0x48, 0x65, 0x6c, 0x6c, 0x6f, 0x20, 0x66, 0x72, 0x6f, 0x6d, 0x20, 0x74, 0x68, 0x65, 0x20, 0x47
        /*0026*/ 	.byte	0x50, 0x55, 0x30, 0x21, 0x0a, 0x00
.L_1:


//--------------------- .nv.shared.reserved.0     --------------------------
	.section	.nv.shared.reserved.0,"aw",@nobits
	.weak		__nv_reservedSMEM_offset_0_alias
	.size		__nv_reservedSMEM_offset_0_alias, 0, 64
	.other		__nv_reservedSMEM_offset_0_alias,@"STO_CUDA_RESERVED_SHARED STV_DEFAULT"
__nv_reservedSMEM_offset_0_alias:
	.zero		0
	.zero		64


//--------------------- .nv.constant0._Z12helloFromGPUv --------------------------
	.section	.nv.constant0._Z12helloFromGPUv,"a",@progbits
	.sectionflags	@""
	.align	4
.nv.constant0._Z12helloFromGPUv:
	.zero		896


//--------------------- SYMBOLS --------------------------

	.type		.nv.reservedSmem.offset0,@object
	.size		.nv.reservedSmem.offset0,0x4
	.type		vprintf,@function
